	.headerflags	@"EF_CUDA_TEXMODE_UNIFIED EF_CUDA_64BIT_ADDRESS EF_CUDA_ACCELERATORS EF_CUDA_SM90 EF_CUDA_VIRTUAL_SM(EF_CUDA_SM90)"
	.elftype	@"ET_EXEC"


//--------------------- .nv.info                  --------------------------
	.section	.nv.info,"",@"SHT_CUDA_INFO"
	.align	4


	//----- nvinfo : EIATTR_REGCOUNT
	.align		4
        /*0000*/ 	.byte	0x04, 0x2f
        /*0002*/ 	.short	(.L_3 - .L_2)
	.align		4
.L_2:
        /*0004*/ 	.word	index@(triton_poi_fused__native_batch_norm_legit_no_training_add_leaky_relu_25)
        /*0008*/ 	.word	0x00000030


	//----- nvinfo : EIATTR_MIN_STACK_SIZE
	.align		4
.L_3:
        /*000c*/ 	.byte	0x04, 0x12
        /*000e*/ 	.short	(.L_5 - .L_4)
	.align		4
.L_4:
        /*0010*/ 	.word	index@(triton_poi_fused__native_batch_norm_legit_no_training_add_leaky_relu_25)
        /*0014*/ 	.word	0x00000000


	//----- nvinfo : EIATTR_FRAME_SIZE
	.align		4
.L_5:
        /*0018*/ 	.byte	0x04, 0x11
        /*001a*/ 	.short	(.L_7 - .L_6)
	.align		4
.L_6:
        /*001c*/ 	.word	index@(triton_poi_fused__native_batch_norm_legit_no_training_add_leaky_relu_25)
        /*0020*/ 	.word	0x00000000


	//----- nvinfo : EIATTR_MIN_STACK_SIZE
	.align		4
.L_7:
        /*0024*/ 	.byte	0x04, 0x12
        /*0026*/ 	.short	(.L_9 - .L_8)
	.align		4
.L_8:
        /*0028*/ 	.word	index@(triton_poi_fused__native_batch_norm_legit_no_training_add_leaky_relu_25)
        /*002c*/ 	.word	0x00000000
.L_9:


//--------------------- .nv.info.triton_poi_fused__native_batch_norm_legit_no_training_add_leaky_relu_25 --------------------------
	.section	.nv.info.triton_poi_fused__native_batch_norm_legit_no_training_add_leaky_relu_25,"",@"SHT_CUDA_INFO"
	.sectionflags	@""
	.align	4


	//----- nvinfo : EIATTR_CUDA_API_VERSION
	.align		4
        /*0000*/ 	.byte	0x04, 0x37
        /*0002*/ 	.short	(.L_11 - .L_10)
.L_10:
        /*0004*/ 	.word	0x0000007c


	//----- nvinfo : EIATTR_KPARAM_INFO
	.align		4
.L_11:
        /*0008*/ 	.byte	0x04, 0x17
        /*000a*/ 	.short	(.L_13 - .L_12)
.L_12:
        /*000c*/ 	.word	0x00000000
        /*0010*/ 	.short	0x0008
        /*0012*/ 	.short	0x003c
        /*0014*/ 	.byte	0x00, 0xf0, 0x11, 0x00


	//----- nvinfo : EIATTR_KPARAM_INFO
	.align		4
.L_13:
        /*0018*/ 	.byte	0x04, 0x17
        /*001a*/ 	.short	(.L_15 - .L_14)
.L_14:
        /*001c*/ 	.word	0x00000000
        /*0020*/ 	.short	0x0007
        /*0022*/ 	.short	0x0038
        /*0024*/ 	.byte	0x00, 0xf0, 0x11, 0x00


	//----- nvinfo : EIATTR_KPARAM_INFO
	.align		4
.L_15:
        /*0028*/ 	.byte	0x04, 0x17
        /*002a*/ 	.short	(.L_17 - .L_16)
.L_16:
        /*002c*/ 	.word	0x00000000
        /*0030*/ 	.short	0x0006
        /*0032*/ 	.short	0x0030
        /*0034*/ 	.byte	0x00, 0xf4, 0x21, 0x00


	//----- nvinfo : EIATTR_KPARAM_INFO
	.align		4
.L_17:
        /*0038*/ 	.byte	0x04, 0x17
        /*003a*/ 	.short	(.L_19 - .L_18)
.L_18:
        /*003c*/ 	.word	0x00000000
        /*0040*/ 	.short	0x0005
        /*0042*/ 	.short	0x0028
        /*0044*/ 	.byte	0x00, 0xf4, 0x21, 0x00


	//----- nvinfo : EIATTR_KPARAM_INFO
	.align		4
.L_19:
        /*0048*/ 	.byte	0x04, 0x17
        /*004a*/ 	.short	(.L_21 - .L_20)
.L_20:
        /*004c*/ 	.word	0x00000000
        /*0050*/ 	.short	0x0004
        /*0052*/ 	.short	0x0020
        /*0054*/ 	.byte	0x00, 0xf4, 0x21, 0x00


	//----- nvinfo : EIATTR_KPARAM_INFO
	.align		4
.L_21:
        /*0058*/ 	.byte	0x04, 0x17
        /*005a*/ 	.short	(.L_23 - .L_22)
.L_22:
        /*005c*/ 	.word	0x00000000
        /*0060*/ 	.short	0x0003
        /*0062*/ 	.short	0x0018
        /*0064*/ 	.byte	0x00, 0xf4, 0x21, 0x00


	//----- nvinfo : EIATTR_KPARAM_INFO
	.align		4
.L_23:
        /*0068*/ 	.byte	0x04, 0x17
        /*006a*/ 	.short	(.L_25 - .L_24)
.L_24:
        /*006c*/ 	.word	0x00000000
        /*0070*/ 	.short	0x0002
        /*0072*/ 	.short	0x0010
        /*0074*/ 	.byte	0x00, 0xf4, 0x21, 0x00


	//----- nvinfo : EIATTR_KPARAM_INFO
	.align		4
.L_25:
        /*0078*/ 	.byte	0x04, 0x17
        /*007a*/ 	.short	(.L_27 - .L_26)
.L_26:
        /*007c*/ 	.word	0x00000000
        /*0080*/ 	.short	0x0001
        /*0082*/ 	.short	0x0008
        /*0084*/ 	.byte	0x00, 0xf4, 0x21, 0x00


	//----- nvinfo : EIATTR_KPARAM_INFO
	.align		4
.L_27:
        /*0088*/ 	.byte	0x04, 0x17
        /*008a*/ 	.short	(.L_29 - .L_28)
.L_28:
        /*008c*/ 	.word	0x00000000
        /*0090*/ 	.short	0x0000
        /*0092*/ 	.short	0x0000
        /*0094*/ 	.byte	0x00, 0xf4, 0x21, 0x00


	//----- nvinfo : EIATTR_SPARSE_MMA_MASK
	.align		4
.L_29:
        /*0098*/ 	.byte	0x03, 0x50
        /*009a*/ 	.short	0x0000


	//----- nvinfo : EIATTR_MAXREG_COUNT
	.align		4
        /*009c*/ 	.byte	0x03, 0x1b
        /*009e*/ 	.short	0x00ff


	//----- nvinfo : EIATTR_EXIT_INSTR_OFFSETS
	.align		4
        /*00a0*/ 	.byte	0x04, 0x1c
        /*00a2*/ 	.short	(.L_31 - .L_30)


	//   ....[0]....
.L_30:
        /*00a4*/ 	.word	0x00001690


	//   ....[1]....
        /*00a8*/ 	.word	0x000016e0


	//----- nvinfo : EIATTR_REQNTID
	.align		4
.L_31:
        /*00ac*/ 	.byte	0x04, 0x10
        /*00ae*/ 	.short	(.L_33 - .L_32)
.L_32:
        /*00b0*/ 	.word	0x00000100
        /*00b4*/ 	.word	0x00000001
        /*00b8*/ 	.word	0x00000001


	//----- nvinfo : EIATTR_CBANK_PARAM_SIZE
	.align		4
.L_33:
        /*00bc*/ 	.byte	0x03, 0x19
        /*00be*/ 	.short	0x0040


	//----- nvinfo : EIATTR_PARAM_CBANK
	.align		4
        /*00c0*/ 	.byte	0x04, 0x0a
        /*00c2*/ 	.short	(.L_35 - .L_34)
	.align		4
.L_34:
        /*00c4*/ 	.word	index@(.nv.constant0.triton_poi_fused__native_batch_norm_legit_no_training_add_leaky_relu_25)
        /*00c8*/ 	.short	0x0210
        /*00ca*/ 	.short	0x0040


	//----- nvinfo : EIATTR_SW_WAR
	.align		4
.L_35:
        /*00cc*/ 	.byte	0x04, 0x36
        /*00ce*/ 	.short	(.L_37 - .L_36)
.L_36:
        /*00d0*/ 	.word	0x00000008
.L_37:


//--------------------- .nv.callgraph             --------------------------
	.section	.nv.callgraph,"",@"SHT_CUDA_CALLGRAPH"
	.align	4
	.sectionentsize	8
	.align		4
        /*0000*/ 	.word	0x00000000
	.align		4
        /*0004*/ 	.word	0xffffffff
	.align		4
        /*0008*/ 	.word	0x00000000
	.align		4
        /*000c*/ 	.word	0xfffffffe
	.align		4
        /*0010*/ 	.word	0x00000000
	.align		4
        /*0014*/ 	.word	0xfffffffd
	.align		4
        /*0018*/ 	.word	0x00000000
	.align		4
        /*001c*/ 	.word	0xfffffffc


//--------------------- .nv.constant4             --------------------------
	.section	.nv.constant4,"a",@progbits
	.align	8
	.align		8
.nv.constant4:
        /*0000*/ 	.dword	_$_str
	.align		8
        /*0008*/ 	.dword	_$_str_$_2


//--------------------- .text.triton_poi_fused__native_batch_norm_legit_no_training_add_leaky_relu_25 --------------------------
	.section	.text.triton_poi_fused__native_batch_norm_legit_no_training_add_leaky_relu_25,"ax",@progbits
	.sectionflags	@"SHF_BARRIERS=1"
	.align	128
        .global         triton_poi_fused__native_batch_norm_legit_no_training_add_leaky_relu_25
        .type           triton_poi_fused__native_batch_norm_legit_no_training_add_leaky_relu_25,@function
        .size           triton_poi_fused__native_batch_norm_legit_no_training_add_leaky_relu_25,(.L_x_1 - triton_poi_fused__native_batch_norm_legit_no_training_add_leaky_relu_25)
        .other          triton_poi_fused__native_batch_norm_legit_no_training_add_leaky_relu_25,@"STO_CUDA_ENTRY STV_DEFAULT"
triton_poi_fused__native_batch_norm_legit_no_training_add_leaky_relu_25:
.text.triton_poi_fused__native_batch_norm_legit_no_training_add_leaky_relu_25:
[----:B------:R-:W0:Y:S01]  /*0000*/  LDC R1, c[0x0][0x28] ;  /* 0x00000a00ff017b82 */ /* 0x000e220000000800 */
[----:B------:R-:W1:Y:S07]  /*0010*/  S2R R2, SR_TID.X ;  /* 0x0000000000027919 */ /* 0x000e6e0000002100 */
[----:B------:R-:W2:Y:S01]  /*0020*/  LDC.64 R24, c[0x0][0x210] ;  /* 0x00008400ff187b82 */ /* 0x000ea20000000a00 */
[----:B------:R-:W-:Y:S02]  /*0030*/  CS2R R8, SRZ ;  /* 0x0000000000087805 */ /* 0x000fe4000001ff00 */
[----:B------:R-:W-:Y:S01]  /*0040*/  CS2R R10, SRZ ;  /* 0x00000000000a7805 */ /* 0x000fe2000001ff00 */
[----:B------:R-:W3:Y:S01]  /*0050*/  S2R R7, SR_CTAID.Y ;  /* 0x0000000000077919 */ /* 0x000ee20000002600 */
[----:B------:R-:W-:Y:S01]  /*0060*/  ULDC.64 UR6, c[0x0][0x208] ;  /* 0x0000820000067ab9 */ /* 0x000fe20000000a00 */
[----:B------:R-:W-:Y:S01]  /*0070*/  CS2R R12, SRZ ;  /* 0x00000000000c7805 */ /* 0x000fe2000001ff00 */
[----:B------:R-:W4:Y:S01]  /*0080*/  S2R R3, SR_CTAID.X ;  /* 0x0000000000037919 */ /* 0x000f220000002500 */
[----:B------:R-:W-:-:S02]  /*0090*/  CS2R R14, SRZ ;  /* 0x00000000000e7805 */ /* 0x000fc4000001ff00 */
[----:B------:R-:W-:Y:S02]  /*00a0*/  CS2R R16, SRZ ;  /* 0x0000000000107805 */ /* 0x000fe4000001ff00 */
[----:B------:R-:W-:Y:S01]  /*00b0*/  CS2R R22, SRZ ;  /* 0x0000000000167805 */ /* 0x000fe2000001ff00 */
[----:B------:R-:W5:Y:S01]  /*00c0*/  S2UR UR5, SR_CgaCtaId ;  /* 0x00000000000579c3 */ /* 0x000f620000008800 */
[----:B------:R-:W-:-:S07]  /*00d0*/  UMOV UR4, 0x400 ;  /* 0x0000040000047882 */ /* 0x000fce0000000000 */
[----:B------:R-:W5:Y:S01]  /*00e0*/  LDC.64 R38, c[0x0][0x220] ;  /* 0x00008800ff267b82 */ /* 0x000f620000000a00 */
[----:B-1----:R-:W-:Y:S02]  /*00f0*/  SHF.L.U32 R0, R2, 0x2, RZ ;  /* 0x0000000202007819 */ /* 0x002fe400000006ff */
[----:B------:R-:W-:Y:S02]  /*0100*/  SHF.R.U32.HI R4, RZ, 0x6, R2 ;  /* 0x00000006ff047819 */ /* 0x000fe40000011602 */
[----:B------:R-:W-:Y:S01]  /*0110*/  LOP3.LUT R6, R0, 0xfc, RZ, 0xc0, !PT ;  /* 0x000000fc00067812 */ /* 0x000fe200078ec0ff */
[----:B---3--:R-:W-:Y:S01]  /*0120*/  IMAD.SHL.U32 R7, R7, 0x10, RZ ;  /* 0x0000001007077824 */ /* 0x008fe200078e00ff */
[----:B------:R-:W-:Y:S02]  /*0130*/  SGXT.U32 R4, R4, 0x2 ;  /* 0x000000020404781a */ /* 0x000fe40000000000 */
[----:B----4-:R-:W-:Y:S02]  /*0140*/  PRMT R6, R6, 0x6540, R3 ;  /* 0x0000654006067816 */ /* 0x010fe40000000003 */
[----:B------:R-:W-:-:S02]  /*0150*/  LOP3.LUT R33, R7, R4, RZ, 0xfc, !PT ;  /* 0x0000000407217212 */ /* 0x000fc400078efcff */
[----:B------:R-:W-:Y:S02]  /*0160*/  ISETP.GE.AND P0, PT, R6, 0x200, PT ;  /* 0x000002000600780c */ /* 0x000fe40003f06270 */
[----:B------:R-:W-:Y:S02]  /*0170*/  LOP3.LUT R28, R7, 0x4, R4, 0xfe, !PT ;  /* 0x00000004071c7812 */ /* 0x000fe400078efe04 */
[C---:B------:R-:W-:Y:S02]  /*0180*/  ISETP.LT.AND P3, PT, R33.reuse, 0x40, !P0 ;  /* 0x000000402100780c */ /* 0x040fe40004761270 */
[----:B------:R-:W-:Y:S02]  /*0190*/  LEA R33, R33, R6, 0x9 ;  /* 0x0000000621217211 */ /* 0x000fe400078e48ff */
[----:B------:R-:W-:-:S03]  /*01a0*/  ISETP.LT.AND P2, PT, R28, 0x40, !P0 ;  /* 0x000000401c00780c */ /* 0x000fc60004741270 */
[----:B--2---:R-:W-:-:S06]  /*01b0*/  IMAD.WIDE R18, R33, 0x4, R24 ;  /* 0x0000000421127825 */ /* 0x004fcc00078e0218 */
[----:B------:R1:W2:Y:S01]  /*01c0*/  @P3 LDG.E.EL.128 R8, desc[UR6][R18.64] ;  /* 0x0000000612083981 */ /* 0x0002a2000c2e1d00 */
[----:B------:R-:W-:Y:S01]  /*01d0*/  IMAD R28, R28, 0x200, R6 ;  /* 0x000002001c1c7824 */ /* 0x000fe200078e0206 */
[----:B------:R-:W-:-:S03]  /*01e0*/  LOP3.LUT R5, R7, 0x8, R4, 0xfe, !PT ;  /* 0x0000000807057812 */ /* 0x000fc600078efe04 */
[----:B------:R-:W-:Y:S01]  /*01f0*/  IMAD.WIDE R20, R28, 0x4, R24 ;  /* 0x000000041c147825 */ /* 0x000fe200078e0218 */
[----:B------:R-:W-:-:S04]  /*0200*/  ISETP.LT.AND P1, PT, R5, 0x40, !P0 ;  /* 0x000000400500780c */ /* 0x000fc80004721270 */
[----:B------:R3:W4:Y:S01]  /*0210*/  @P2 LDG.E.EL.128 R12, desc[UR6][R20.64] ;  /* 0x00000006140c2981 */ /* 0x000722000c2e1d00 */
[----:B------:R-:W-:Y:S02]  /*0220*/  LEA R5, R5, R6, 0x9 ;  /* 0x0000000605057211 */ /* 0x000fe400078e48ff */
[----:B-1----:R-:W-:Y:S02]  /*0230*/  CS2R R18, SRZ ;  /* 0x0000000000127805 */ /* 0x002fe4000001ff00 */
[----:B------:R-:W-:Y:S01]  /*0240*/  LOP3.LUT R4, R7, 0xc, R4, 0xfe, !PT ;  /* 0x0000000c07047812 */ /* 0x000fe200078efe04 */
[----:B------:R-:W-:-:S03]  /*0250*/  IMAD.WIDE R26, R5, 0x4, R24 ;  /* 0x00000004051a7825 */ /* 0x000fc600078e0218 */
[C---:B------:R-:W-:Y:S02]  /*0260*/  ISETP.LT.AND P0, PT, R4.reuse, 0x40, !P0 ;  /* 0x000000400400780c */ /* 0x040fe40004701270 */
[----:B------:R1:W4:Y:S01]  /*0270*/  @P1 LDG.E.EL.128 R16, desc[UR6][R26.64] ;  /* 0x000000061a101981 */ /* 0x000322000c2e1d00 */
[----:B------:R-:W-:Y:S01]  /*0280*/  IMAD R6, R4, 0x200, R6 ;  /* 0x0000020004067824 */ /* 0x000fe200078e0206 */
[----:B---3--:R-:W-:-:S03]  /*0290*/  CS2R R20, SRZ ;  /* 0x0000000000147805 */ /* 0x008fc6000001ff00 */
[----:B------:R-:W-:-:S06]  /*02a0*/  IMAD.WIDE R24, R6, 0x4, R24 ;  /* 0x0000000406187825 */ /* 0x000fcc00078e0218 */
[----:B------:R3:W4:Y:S01]  /*02b0*/  @P0 LDG.E.EL.128 R20, desc[UR6][R24.64] ;  /* 0x0000000618140981 */ /* 0x000722000c2e1d00 */
[----:B------:R-:W-:Y:S01]  /*02c0*/  SHF.R.U32.HI R4, RZ, 0x8, R0 ;  /* 0x00000008ff047819 */ /* 0x000fe20000011600 */
[----:B-----5:R-:W-:Y:S01]  /*02d0*/  UPRMT UR4, UR5, 0x654, UR4 ;  /* 0x0000065405047896 */ /* 0x020fe20008000004 */
[----:B------:R-:W-:Y:S02]  /*02e0*/  LOP3.LUT R40, R2, 0xff, RZ, 0xc0, !PT ;  /* 0x000000ff02287812 */ /* 0x000fe400078ec0ff */
[----:B-1----:R-:W-:Y:S02]  /*02f0*/  SGXT.U32 R27, R4, 0x2 ;  /* 0x00000002041b781a */ /* 0x002fe40000000000 */
[----:B------:R-:W-:Y:S02]  /*0300*/  LOP3.LUT R4, R0, 0x3fc, RZ, 0xc0, !PT ;  /* 0x000003fc00047812 */ /* 0x000fe400078ec0ff */
[----:B------:R-:W-:Y:S02]  /*0310*/  LOP3.LUT R26, R27, 0x3fc, R0, 0xf8, !PT ;  /* 0x000003fc1b1a7812 */ /* 0x000fe400078ef800 */
[----:B------:R-:W-:-:S02]  /*0320*/  LEA R27, R27, UR4, 0x2 ;  /* 0x000000041b1b7c11 */ /* 0x000fc4000f8e10ff */
[----:B------:R-:W-:Y:S02]  /*0330*/  LEA R45, R26, UR4, 0x2 ;  /* 0x000000041a2d7c11 */ /* 0x000fe4000f8e10ff */
[----:B------:R-:W-:Y:S02]  /*0340*/  LEA R42, R4, R27, 0x2 ;  /* 0x0000001b042a7211 */ /* 0x000fe400078e10ff */
[----:B------:R-:W-:Y:S02]  /*0350*/  LEA R40, R40, UR4, 0x2 ;  /* 0x0000000428287c11 */ /* 0x000fe4000f8e10ff */
[----:B------:R-:W-:-:S04]  /*0360*/  PRMT R43, R2, 0x6540, R3 ;  /* 0x00006540022b7816 */ /* 0x000fc80000000003 */
[C---:B------:R-:W-:Y:S01]  /*0370*/  ISETP.GE.AND P4, PT, R43.reuse, 0x200, PT ;  /* 0x000002002b00780c */ /* 0x040fe20003f86270 */
[----:B------:R-:W-:Y:S01]  /*0380*/  HFMA2.MMA R41, -RZ, RZ, 0, 0 ;  /* 0x00000000ff297435 */ /* 0x000fe200000001ff */
[----:B--2---:R-:W-:Y:S04]  /*0390*/  STS [R45], R8 ;  /* 0x000000082d007388 */ /* 0x004fe80000000800 */
[----:B------:R1:W-:Y:S04]  /*03a0*/  STS [R42+0x4], R9 ;  /* 0x000004092a007388 */ /* 0x0003e80000000800 */
[----:B------:R-:W-:Y:S04]  /*03b0*/  STS [R42+0x8], R10 ;  /* 0x0000080a2a007388 */ /* 0x000fe80000000800 */
[----:B------:R2:W-:Y:S01]  /*03c0*/  STS [R42+0xc], R11 ;  /* 0x00000c0b2a007388 */ /* 0x0005e20000000800 */
[----:B01----:R-:W-:Y:S01]  /*03d0*/  IMAD.WIDE R8, R43, 0x4, R38 ;  /* 0x000000042b087825 */ /* 0x003fe200078e0226 */
[----:B------:R-:W-:Y:S08]  /*03e0*/  BAR.SYNC.DEFER_BLOCKING 0x0 ;  /* 0x0000000000007b1d */ /* 0x000ff00000010000 */
[----:B--2---:R-:W0:Y:S01]  /*03f0*/  LDC.64 R10, c[0x0][0x218] ;  /* 0x00008600ff0a7b82 */ /* 0x004e220000000a00 */
[----:B---3--:R-:W-:Y:S04]  /*0400*/  LDS R24, [R40] ;  /* 0x0000000028187984 */ /* 0x008fe80000000800 */
[----:B------:R-:W-:Y:S04]  /*0410*/  LDS R26, [R40+0x404] ;  /* 0x00040400281a7984 */ /* 0x000fe80000000800 */
[----:B------:R-:W1:Y:S04]  /*0420*/  LDS R27, [R40+0x808] ;  /* 0x00080800281b7984 */ /* 0x000e680000000800 */
[----:B------:R-:W2:Y:S01]  /*0430*/  LDS R25, [R40+0xc0c] ;  /* 0x000c0c0028197984 */ /* 0x000ea20000000800 */
[----:B------:R-:W-:Y:S06]  /*0440*/  BAR.SYNC.DEFER_BLOCKING 0x0 ;  /* 0x0000000000007b1d */ /* 0x000fec0000010000 */
[----:B----4-:R-:W-:Y:S04]  /*0450*/  STS [R45], R12 ;  /* 0x0000000c2d007388 */ /* 0x010fe80000000800 */
[----:B------:R3:W-:Y:S04]  /*0460*/  STS [R42+0x4], R13 ;  /* 0x0000040d2a007388 */ /* 0x0007e80000000800 */
[----:B------:R4:W-:Y:S04]  /*0470*/  STS [R42+0x8], R14 ;  /* 0x0000080e2a007388 */ /* 0x0009e80000000800 */
[----:B------:R-:W-:Y:S01]  /*0480*/  STS [R42+0xc], R15 ;  /* 0x00000c0f2a007388 */ /* 0x000fe20000000800 */
[----:B---3--:R-:W3:Y:S08]  /*0490*/  LDC.64 R12, c[0x0][0x230] ;  /* 0x00008c00ff0c7b82 */ /* 0x008ef00000000a00 */
[----:B------:R-:W-:Y:S01]  /*04a0*/  BAR.SYNC.DEFER_BLOCKING 0x0 ;  /* 0x0000000000007b1d */ /* 0x000fe20000010000 */
[----:B----4-:R-:W-:-:S05]  /*04b0*/  IMAD.MOV.U32 R14, RZ, RZ, RZ ;  /* 0x000000ffff0e7224 */ /* 0x010fca00078e00ff */
[----:B------:R-:W4:Y:S04]  /*04c0*/  LDS R30, [R40] ;  /* 0x00000000281e7984 */ /* 0x000f280000000800 */
[----:B------:R-:W5:Y:S04]  /*04d0*/  LDS R29, [R40+0x404] ;  /* 0x00040400281d7984 */ /* 0x000f680000000800 */
[----:B------:R-:W0:Y:S04]  /*04e0*/  LDS R32, [R40+0x808] ;  /* 0x0008080028207984 */ /* 0x000e280000000800 */
[----:B------:R-:W0:Y:S01]  /*04f0*/  LDS R31, [R40+0xc0c] ;  /* 0x000c0c00281f7984 */ /* 0x000e220000000800 */
[----:B------:R-:W-:Y:S06]  /*0500*/  BAR.SYNC.DEFER_BLOCKING 0x0 ;  /* 0x0000000000007b1d */ /* 0x000fec0000010000 */
[----:B------:R-:W-:Y:S04]  /*0510*/  STS [R45], R16 ;  /* 0x000000102d007388 */ /* 0x000fe80000000800 */
[----:B------:R0:W-:Y:S04]  /*0520*/  STS [R42+0x4], R17 ;  /* 0x000004112a007388 */ /* 0x0001e80000000800 */
[----:B------:R-:W-:Y:S04]  /*0530*/  STS [R42+0x8], R18 ;  /* 0x000008122a007388 */ /* 0x000fe80000000800 */
[----:B------:R-:W-:Y:S01]  /*0540*/  STS [R42+0xc], R19 ;  /* 0x00000c132a007388 */ /* 0x000fe20000000800 */
[----:B------:R-:W-:Y:S06]  /*0550*/  BAR.SYNC.DEFER_BLOCKING 0x0 ;  /* 0x0000000000007b1d */ /* 0x000fec0000010000 */
[----:B------:R-:W1:Y:S04]  /*0560*/  LDS R37, [R40] ;  /* 0x0000000028257984 */ /* 0x000e680000000800 */
[----:B------:R-:W1:Y:S04]  /*0570*/  LDS R34, [R40+0x404] ;  /* 0x0004040028227984 */ /* 0x000e680000000800 */
[----:B------:R-:W1:Y:S04]  /*0580*/  LDS R35, [R40+0x808] ;  /* 0x0008080028237984 */ /* 0x000e680000000800 */
[----:B------:R-:W1:Y:S01]  /*0590*/  LDS R36, [R40+0xc0c] ;  /* 0x000c0c0028247984 */ /* 0x000e620000000800 */
[----:B------:R-:W-:Y:S06]  /*05a0*/  BAR.SYNC.DEFER_BLOCKING 0x0 ;  /* 0x0000000000007b1d */ /* 0x000fec0000010000 */
[----:B------:R-:W-:Y:S04]  /*05b0*/  STS [R45], R20 ;  /* 0x000000142d007388 */ /* 0x000fe80000000800 */
[----:B------:R2:W-:Y:S04]  /*05c0*/  STS [R42+0x4], R21 ;  /* 0x000004152a007388 */ /* 0x0005e80000000800 */
[----:B------:R-:W-:Y:S04]  /*05d0*/  STS [R42+0x8], R22 ;  /* 0x000008162a007388 */ /* 0x000fe80000000800 */
[----:B------:R1:W-:Y:S01]  /*05e0*/  STS [R42+0xc], R23 ;  /* 0x00000c172a007388 */ /* 0x0003e20000000800 */
[C---:B0-----:R-:W-:Y:S01]  /*05f0*/  IMAD.WIDE R16, R43.reuse, 0x4, R10 ;  /* 0x000000042b107825 */ /* 0x041fe200078e020a */
[----:B------:R-:W-:Y:S01]  /*0600*/  CS2R R38, SRZ ;  /* 0x0000000000267805 */ /* 0x000fe2000001ff00 */
[----:B------:R-:W0:Y:S08]  /*0610*/  LDC.64 R10, c[0x0][0x228] ;  /* 0x00008a00ff0a7b82 */ /* 0x000e300000000a00 */
[----:B------:R-:W-:Y:S01]  /*0620*/  BAR.SYNC.DEFER_BLOCKING 0x0 ;  /* 0x0000000000007b1d */ /* 0x000fe20000010000 */
[----:B---3--:R-:W-:-:S07]  /*0630*/  IMAD.WIDE R12, R43, 0x4, R12 ;  /* 0x000000042b0c7825 */ /* 0x008fce00078e020c */
[----:B--2---:R-:W2:Y:S01]  /*0640*/  LDC.64 R20, c[0x0][0x238] ;  /* 0x00008e00ff147b82 */ /* 0x004ea20000000a00 */
[----:B------:R-:W3:Y:S04]  /*0650*/  @!P4 LDG.E.EL R14, desc[UR6][R8.64] ;  /* 0x00000006080ec981 */ /* 0x000ee8000c2e1900 */
[----:B------:R0:W4:Y:S02]  /*0660*/  @!P4 LDG.E.EL R41, desc[UR6][R16.64] ;  /* 0x000000061029c981 */ /* 0x000124000c2e1900 */
[----:B0-----:R-:W-:Y:S02]  /*0670*/  IMAD.WIDE R10, R43, 0x4, R10 ;  /* 0x000000042b0a7825 */ /* 0x001fe400078e020a */
[----:B------:R-:W4:Y:S04]  /*0680*/  @!P4 LDG.E.EL R39, desc[UR6][R12.64] ;  /* 0x000000060c27c981 */ /* 0x000f28000c2e1900 */
[----:B------:R0:W4:Y:S01]  /*0690*/  @!P4 LDG.E.EL R38, desc[UR6][R10.64] ;  /* 0x000000060a26c981 */ /* 0x000122000c2e1900 */
[----:B--2---:R-:W-:-:S03]  /*06a0*/  IMAD.WIDE R18, R33, 0x4, R20 ;  /* 0x0000000421127825 */ /* 0x004fc600078e0214 */
[----:B------:R-:W2:Y:S04]  /*06b0*/  LDS R42, [R40] ;  /* 0x00000000282a7984 */ /* 0x000ea80000000800 */
[----:B------:R-:W2:Y:S04]  /*06c0*/  LDS R33, [R40+0x404] ;  /* 0x0004040028217984 */ /* 0x000ea80000000800 */
[----:B------:R-:W2:Y:S04]  /*06d0*/  LDS R44, [R40+0x808] ;  /* 0x00080800282c7984 */ /* 0x000ea80000000800 */
[----:B------:R-:W2:Y:S01]  /*06e0*/  LDS R43, [R40+0xc0c] ;  /* 0x000c0c00282b7984 */ /* 0x000ea20000000800 */
[----:B------:R-:W-:Y:S01]  /*06f0*/  IMAD.MOV.U32 R16, RZ, RZ, 0x3e800000 ;  /* 0x3e800000ff107424 */ /* 0x000fe200078e00ff */
[----:B------:R-:W-:-:S02]  /*0700*/  CS2R R8, SRZ ;  /* 0x0000000000087805 */ /* 0x000fc4000001ff00 */
[----:B0-----:R-:W-:Y:S02]  /*0710*/  CS2R R10, SRZ ;  /* 0x00000000000a7805 */ /* 0x001fe4000001ff00 */
[----:B------:R-:W-:Y:S01]  /*0720*/  CS2R R12, SRZ ;  /* 0x00000000000c7805 */ /* 0x000fe2000001ff00 */
[----:B-1----:R-:W-:-:S03]  /*0730*/  IMAD.WIDE R22, R28, 0x4, R20 ;  /* 0x000000041c167825 */ /* 0x002fc600078e0214 */
[----:B------:R0:W2:Y:S02]  /*0740*/  @P3 LDG.E.EL.128 R8, desc[UR6][R18.64] ;  /* 0x0000000612083981 */ /* 0x0000a4000c2e1d00 */
[----:B0-----:R-:W-:Y:S01]  /*0750*/  CS2R R18, SRZ ;  /* 0x0000000000127805 */ /* 0x001fe2000001ff00 */
[----:B---3--:R-:W-:-:S04]  /*0760*/  FADD R14, R14, 9.9999997473787516356e-06 ;  /* 0x3727c5ac0e0e7421 */ /* 0x008fc80000000000 */
[----:B------:R-:W0:Y:S02]  /*0770*/  MUFU.SQRT R45, R14 ;  /* 0x0000000e002d7308 */ /* 0x000e240000002000 */
[C---:B0-----:R-:W-:Y:S02]  /*0780*/  FSETP.GT.AND P4, PT, R45.reuse, 8.50705917302346158658e+37, PT ;  /* 0x7e8000002d00780b */ /* 0x041fe40003f84000 */
[----:B------:R-:W-:-:S11]  /*0790*/  FSETP.GEU.AND P5, PT, R45, 1.175494350822287508e-38, PT ;  /* 0x008000002d00780b */ /* 0x000fd60003fae000 */
[----:B------:R-:W-:-:S04]  /*07a0*/  @P4 FMUL R45, R45, 0.25 ;  /* 0x3e8000002d2d4820 */ /* 0x000fc80000400000 */
[----:B------:R-:W-:-:S06]  /*07b0*/  @!P5 FMUL R45, R45, 16777216 ;  /* 0x4b8000002d2dd820 */ /* 0x000fcc0000400000 */
[----:B------:R-:W0:Y:S01]  /*07c0*/  MUFU.RCP R45, R45 ;  /* 0x0000002d002d7308 */ /* 0x000e220000001000 */
[----:B------:R-:W-:Y:S02]  /*07d0*/  FSEL R16, R16, 1, P4 ;  /* 0x3f80000010107808 */ /* 0x000fe40002000000 */
[----:B------:R-:W-:-:S03]  /*07e0*/  CS2R R14, SRZ ;  /* 0x00000000000e7805 */ /* 0x000fc6000001ff00 */
[----:B------:R-:W-:-:S03]  /*07f0*/  @!P5 FMUL R16, R16, 16777216 ;  /* 0x4b8000001010d820 */ /* 0x000fc60000400000 */
[----:B------:R1:W3:Y:S01]  /*0800*/  @P2 LDG.E.EL.128 R12, desc[UR6][R22.64] ;  /* 0x00000006160c2981 */ /* 0x0002e2000c2e1d00 */
[----:B----4-:R-:W-:Y:S01]  /*0810*/  FADD R27, R27, -R41 ;  /* 0x800000291b1b7221 */ /* 0x010fe20000000000 */
[----:B0-----:R-:W-:Y:S01]  /*0820*/  FMUL R28, R45, R16 ;  /* 0x000000102d1c7220 */ /* 0x001fe20000400000 */
[----:B------:R-:W-:Y:S01]  /*0830*/  CS2R R16, SRZ ;  /* 0x0000000000107805 */ /* 0x000fe2000001ff00 */
[----:B-1----:R-:W-:-:S04]  /*0840*/  IMAD.WIDE R22, R5, 0x4, R20 ;  /* 0x0000000405167825 */ /* 0x002fc800078e0214 */
[--C-:B------:R-:W-:Y:S01]  /*0850*/  FADD R5, R24, -R41.reuse ;  /* 0x8000002918057221 */ /* 0x100fe20000000000 */
[--C-:B------:R-:W-:Y:S01]  /*0860*/  FADD R45, R26, -R41.reuse ;  /* 0x800000291a2d7221 */ /* 0x100fe20000000000 */
[--C-:B------:R-:W-:Y:S01]  /*0870*/  FADD R25, R25, -R41.reuse ;  /* 0x8000002919197221 */ /* 0x100fe20000000000 */
[--C-:B------:R-:W-:Y:S01]  /*0880*/  FADD R30, R30, -R41.reuse ;  /* 0x800000291e1e7221 */ /* 0x100fe20000000000 */
[--C-:B-----5:R-:W-:Y:S01]  /*0890*/  FADD R29, R29, -R41.reuse ;  /* 0x800000291d1d7221 */ /* 0x120fe20000000000 */
[--C-:B------:R-:W-:Y:S01]  /*08a0*/  FADD R32, R32, -R41.reuse ;  /* 0x8000002920207221 */ /* 0x100fe20000000000 */
[--C-:B------:R-:W-:Y:S01]  /*08b0*/  FADD R31, R31, -R41.reuse ;  /* 0x800000291f1f7221 */ /* 0x100fe20000000000 */
[--C-:B------:R-:W-:Y:S01]  /*08c0*/  FADD R37, R37, -R41.reuse ;  /* 0x8000002925257221 */ /* 0x100fe20000000000 */
[--C-:B------:R-:W-:Y:S01]  /*08d0*/  FADD R34, R34, -R41.reuse ;  /* 0x8000002922227221 */ /* 0x100fe20000000000 */
[--C-:B------:R-:W-:Y:S01]  /*08e0*/  FADD R35, R35, -R41.reuse ;  /* 0x8000002923237221 */ /* 0x100fe20000000000 */
[--C-:B------:R-:W-:Y:S01]  /*08f0*/  FADD R36, R36, -R41.reuse ;  /* 0x8000002924247221 */ /* 0x100fe20000000000 */
[--C-:B--2---:R-:W-:Y:S01]  /*0900*/  FADD R42, R42, -R41.reuse ;  /* 0x800000292a2a7221 */ /* 0x104fe20000000000 */
[--C-:B------:R-:W-:Y:S01]  /*0910*/  FADD R33, R33, -R41.reuse ;  /* 0x8000002921217221 */ /* 0x100fe20000000000 */
[--C-:B------:R-:W-:Y:S01]  /*0920*/  FADD R44, R44, -R41.reuse ;  /* 0x800000292c2c7221 */ /* 0x100fe20000000000 */
[----:B------:R-:W-:Y:S01]  /*0930*/  FADD R43, R43, -R41 ;  /* 0x800000292b2b7221 */ /* 0x000fe20000000000 */
[----:B------:R0:W2:Y:S01]  /*0940*/  @P1 LDG.E.EL.128 R16, desc[UR6][R22.64] ;  /* 0x0000000616101981 */ /* 0x0000a2000c2e1d00 */
[----:B------:R-:W-:Y:S01]  /*0950*/  IMAD.WIDE R40, R6, 0x4, R20 ;  /* 0x0000000406287825 */ /* 0x000fe200078e0214 */
[----:B------:R-:W-:-:S02]  /*0960*/  CS2R R20, SRZ ;  /* 0x0000000000147805 */ /* 0x000fc4000001ff00 */
[----:B0-----:R-:W-:-:S06]  /*0970*/  CS2R R22, SRZ ;  /* 0x0000000000167805 */ /* 0x001fcc000001ff00 */
[----:B------:R0:W4:Y:S01]  /*0980*/  @P0 LDG.E.EL.128 R20, desc[UR6][R40.64] ;  /* 0x0000000628140981 */ /* 0x000122000c2e1d00 */
[C---:B------:R-:W-:Y:S01]  /*0990*/  FMUL R25, R28.reuse, R25 ;  /* 0x000000191c197220 */ /* 0x040fe20000400000 */
[C---:B------:R-:W-:Y:S01]  /*09a0*/  FMUL R27, R28.reuse, R27 ;  /* 0x0000001b1c1b7220 */ /* 0x040fe20000400000 */
[C---:B------:R-:W-:Y:S01]  /*09b0*/  FMUL R5, R28.reuse, R5 ;  /* 0x000000051c057220 */ /* 0x040fe20000400000 */
[C---:B------:R-:W-:Y:S01]  /*09c0*/  FMUL R36, R28.reuse, R36 ;  /* 0x000000241c247220 */ /* 0x040fe20000400000 */
[C---:B------:R-:W-:Y:S01]  /*09d0*/  FMUL R6, R28.reuse, R35 ;  /* 0x000000231c067220 */ /* 0x040fe20000400000 */
[C---:B------:R-:W-:Y:S01]  /*09e0*/  FMUL R34, R28.reuse, R34 ;  /* 0x000000221c227220 */ /* 0x040fe20000400000 */
[C---:B------:R-:W-:Y:S01]  /*09f0*/  FMUL R24, R28.reuse, R37 ;  /* 0x000000251c187220 */ /* 0x040fe20000400000 */
[C---:B------:R-:W-:Y:S01]  /*0a00*/  FMUL R26, R28.reuse, R31 ;  /* 0x0000001f1c1a7220 */ /* 0x040fe20000400000 */
[C---:B0-----:R-:W-:Y:S01]  /*0a10*/  FMUL R40, R28.reuse, R45 ;  /* 0x0000002d1c287220 */ /* 0x041fe20000400000 */
[C---:B------:R-:W-:Y:S01]  /*0a20*/  FMUL R32, R28.reuse, R32 ;  /* 0x000000201c207220 */ /* 0x040fe20000400000 */
[C---:B------:R-:W-:Y:S01]  /*0a30*/  FMUL R29, R28.reuse, R29 ;  /* 0x0000001d1c1d7220 */ /* 0x040fe20000400000 */
[C---:B------:R-:W-:Y:S01]  /*0a40*/  FMUL R30, R28.reuse, R30 ;  /* 0x0000001e1c1e7220 */ /* 0x040fe20000400000 */
[C---:B------:R-:W-:Y:S01]  /*0a50*/  FMUL R42, R28.reuse, R42 ;  /* 0x0000002a1c2a7220 */ /* 0x040fe20000400000 */
[C---:B------:R-:W-:Y:S01]  /*0a60*/  FMUL R33, R28.reuse, R33 ;  /* 0x000000211c217220 */ /* 0x040fe20000400000 */
[C---:B------:R-:W-:Y:S01]  /*0a70*/  FMUL R44, R28.reuse, R44 ;  /* 0x0000002c1c2c7220 */ /* 0x040fe20000400000 */
[----:B------:R-:W-:Y:S01]  /*0a80*/  FMUL R43, R28, R43 ;  /* 0x0000002b1c2b7220 */ /* 0x000fe20000400000 */
[----:B------:R-:W-:Y:S01]  /*0a90*/  SHF.R.U32.HI R28, RZ, 0x8, R0 ;  /* 0x00000008ff1c7819 */ /* 0x000fe20000011600 */
[-CC-:B------:R-:W-:Y:S01]  /*0aa0*/  FFMA R5, R5, R38.reuse, R39.reuse ;  /* 0x0000002605057223 */ /* 0x180fe20000000027 */
[-CC-:B------:R-:W-:Y:S01]  /*0ab0*/  FFMA R40, R40, R38.reuse, R39.reuse ;  /* 0x0000002628287223 */ /* 0x180fe20000000027 */
[-CC-:B------:R-:W-:Y:S01]  /*0ac0*/  FFMA R27, R27, R38.reuse, R39.reuse ;  /* 0x000000261b1b7223 */ /* 0x180fe20000000027 */
[----:B------:R-:W-:Y:S01]  /*0ad0*/  FFMA R25, R25, R38, R39 ;  /* 0x0000002619197223 */ /* 0x000fe20000000027 */
[----:B------:R-:W-:-:S02]  /*0ae0*/  SGXT.U32 R28, R28, 0x2 ;  /* 0x000000021c1c781a */ /* 0x000fc40000000000 */
[----:B------:R-:W-:Y:S02]  /*0af0*/  FSETP.GT.AND P6, PT, R5, RZ, PT ;  /* 0x000000ff0500720b */ /* 0x000fe40003fc4000 */
[----:B------:R-:W-:Y:S02]  /*0b00*/  FSETP.GT.AND P3, PT, R40, RZ, PT ;  /* 0x000000ff2800720b */ /* 0x000fe40003f64000 */
[----:B------:R-:W-:Y:S02]  /*0b10*/  FSETP.GT.AND P2, PT, R27, RZ, PT ;  /* 0x000000ff1b00720b */ /* 0x000fe40003f44000 */
[----:B------:R-:W-:Y:S02]  /*0b20*/  FSETP.GT.AND P0, PT, R25, RZ, PT ;  /* 0x000000ff1900720b */ /* 0x000fe40003f04000 */
[----:B------:R-:W-:-:S04]  /*0b30*/  LEA R31, R28, UR4, 0x2 ;  /* 0x000000041c1f7c11 */ /* 0x000fc8000f8e10ff */
[----:B------:R-:W-:Y:S01]  /*0b40*/  LEA R4, R4, R31, 0x2 ;  /* 0x0000001f04047211 */ /* 0x000fe200078e10ff */
[----:B------:R-:W-:Y:S01]  /*0b50*/  BAR.SYNC.DEFER_BLOCKING 0x0 ;  /* 0x0000000000007b1d */ /* 0x000fe20000010000 */
[C---:B------:R-:W-:Y:S01]  /*0b60*/  IMAD.SHL.U32 R31, R2.reuse, 0x4, RZ ;  /* 0x00000004021f7824 */ /* 0x040fe200078e00ff */
[----:B------:R-:W-:Y:S01]  /*0b70*/  LOP3.LUT R37, R2, 0xff, RZ, 0xc0, !PT ;  /* 0x000000ff02257812 */ /* 0x000fe200078ec0ff */
[----:B------:R-:W-:Y:S01]  /*0b80*/  @!P6 FMUL R5, R5, 0.10000000149011611938 ;  /* 0x3dcccccd0505e820 */ /* 0x000fe20000400000 */
[----:B------:R-:W-:Y:S01]  /*0b90*/  @!P3 FMUL R40, R40, 0.10000000149011611938 ;  /* 0x3dcccccd2828b820 */ /* 0x000fe20000400000 */
[----:B------:R-:W-:Y:S01]  /*0ba0*/  @!P2 FMUL R27, R27, 0.10000000149011611938 ;  /* 0x3dcccccd1b1ba820 */ /* 0x000fe20000400000 */
[----:B------:R-:W-:Y:S01]  /*0bb0*/  LOP3.LUT R35, R28, 0x3fc, R31, 0xf8, !PT ;  /* 0x000003fc1c237812 */ /* 0x000fe200078ef81f */
[----:B------:R-:W-:Y:S01]  /*0bc0*/  @!P0 FMUL R25, R25, 0.10000000149011611938 ;  /* 0x3dcccccd19198820 */ /* 0x000fe20000400000 */
[----:B------:R-:W-:-:S05]  /*0bd0*/  LEA R31, R37, UR4, 0x2 ;  /* 0x00000004251f7c11 */ /* 0x000fca000f8e10ff */
[----:B------:R-:W-:Y:S04]  /*0be0*/  STS [R31], R5 ;  /* 0x000000051f007388 */ /* 0x000fe80000000800 */
[----:B------:R-:W-:Y:S04]  /*0bf0*/  STS [R31+0x404], R40 ;  /* 0x000404281f007388 */ /* 0x000fe80000000800 */
[----:B------:R-:W-:Y:S04]  /*0c00*/  STS [R31+0x808], R27 ;  /* 0x0008081b1f007388 */ /* 0x000fe80000000800 */
[----:B------:R-:W-:Y:S01]  /*0c10*/  STS [R31+0xc0c], R25 ;  /* 0x000c0c191f007388 */ /* 0x000fe20000000800 */
[----:B------:R-:W-:Y:S01]  /*0c20*/  BAR.SYNC.DEFER_BLOCKING 0x0 ;  /* 0x0000000000007b1d */ /* 0x000fe20000010000 */
[----:B------:R-:W-:Y:S01]  /*0c30*/  LEA R35, R35, UR4, 0x2 ;  /* 0x0000000423237c11 */ /* 0x000fe2000f8e10ff */
[-CC-:B------:R-:W-:Y:S01]  /*0c40*/  FFMA R30, R30, R38.reuse, R39.reuse ;  /* 0x000000261e1e7223 */ /* 0x180fe20000000027 */
[-CC-:B------:R-:W-:Y:S01]  /*0c50*/  FFMA R29, R29, R38.reuse, R39.reuse ;  /* 0x000000261d1d7223 */ /* 0x180fe20000000027 */
[-CC-:B------:R-:W-:Y:S01]  /*0c60*/  FFMA R32, R32, R38.reuse, R39.reuse ;  /* 0x0000002620207223 */ /* 0x180fe20000000027 */
[----:B------:R-:W-:-:S02]  /*0c70*/  FFMA R26, R26, R38, R39 ;  /* 0x000000261a1a7223 */ /* 0x000fc40000000027 */
[----:B------:R-:W-:Y:S02]  /*0c80*/  FSETP.GT.AND P6, PT, R30, RZ, PT ;  /* 0x000000ff1e00720b */ /* 0x000fe40003fc4000 */
[----:B------:R-:W-:Y:S02]  /*0c90*/  FSETP.GT.AND P4, PT, R32, RZ, PT ;  /* 0x000000ff2000720b */ /* 0x000fe40003f84000 */
[C---:B------:R-:W-:Y:S02]  /*0ca0*/  FSETP.GT.AND P1, PT, R26.reuse, RZ, PT ;  /* 0x000000ff1a00720b */ /* 0x040fe40003f24000 */
[C---:B------:R-:W-:Y:S01]  /*0cb0*/  FSETP.GT.AND P5, PT, R29.reuse, RZ, PT ;  /* 0x000000ff1d00720b */ /* 0x040fe20003fa4000 */
[----:B------:R-:W0:Y:S04]  /*0cc0*/  LDS R5, [R35] ;  /* 0x0000000023057984 */ /* 0x000e280000000800 */
[----:B------:R-:W1:Y:S04]  /*0cd0*/  LDS R28, [R4+0x4] ;  /* 0x00000400041c7984 */ /* 0x000e680000000800 */
[----:B------:R-:W5:Y:S04]  /*0ce0*/  LDS R25, [R4+0x8] ;  /* 0x0000080004197984 */ /* 0x000f680000000800 */
[----:B------:R-:W0:Y:S01]  /*0cf0*/  LDS R40, [R4+0xc] ;  /* 0x00000c0004287984 */ /* 0x000e220000000800 */
[----:B------:R-:W-:Y:S01]  /*0d00*/  @!P1 FMUL R26, R26, 0.10000000149011611938 ;  /* 0x3dcccccd1a1a9820 */ /* 0x000fe20000400000 */
[----:B------:R-:W-:Y:S01]  /*0d10*/  BAR.SYNC.DEFER_BLOCKING 0x0 ;  /* 0x0000000000007b1d */ /* 0x000fe20000010000 */
[----:B------:R-:W-:Y:S01]  /*0d20*/  @!P4 FMUL R32, R32, 0.10000000149011611938 ;  /* 0x3dcccccd2020c820 */ /* 0x000fe20000400000 */
[----:B------:R-:W-:Y:S01]  /*0d30*/  @!P5 FMUL R29, R29, 0.10000000149011611938 ;  /* 0x3dcccccd1d1dd820 */ /* 0x000fe20000400000 */
[----:B------:R-:W-:-:S05]  /*0d40*/  @!P6 FMUL R30, R30, 0.10000000149011611938 ;  /* 0x3dcccccd1e1ee820 */ /* 0x000fca0000400000 */
[----:B------:R-:W-:Y:S04]  /*0d50*/  STS [R31], R30 ;  /* 0x0000001e1f007388 */ /* 0x000fe80000000800 */
[----:B------:R-:W-:Y:S04]  /*0d60*/  STS [R31+0x404], R29 ;  /* 0x0004041d1f007388 */ /* 0x000fe80000000800 */
[----:B------:R-:W-:Y:S04]  /*0d70*/  STS [R31+0x808], R32 ;  /* 0x000808201f007388 */ /* 0x000fe80000000800 */
[----:B------:R-:W-:Y:S01]  /*0d80*/  STS [R31+0xc0c], R26 ;  /* 0x000c0c1a1f007388 */ /* 0x000fe20000000800 */
[----:B------:R-:W-:Y:S01]  /*0d90*/  BAR.SYNC.DEFER_BLOCKING 0x0 ;  /* 0x0000000000007b1d */ /* 0x000fe20000010000 */
[-CC-:B------:R-:W-:Y:S01]  /*0da0*/  FFMA R24, R24, R38.reuse, R39.reuse ;  /* 0x0000002618187223 */ /* 0x180fe20000000027 */
[-CC-:B------:R-:W-:Y:S01]  /*0db0*/  FFMA R34, R34, R38.reuse, R39.reuse ;  /* 0x0000002622227223 */ /* 0x180fe20000000027 */
[-CC-:B------:R-:W-:Y:S01]  /*0dc0*/  FFMA R6, R6, R38.reuse, R39.reuse ;  /* 0x0000002606067223 */ /* 0x180fe20000000027 */
[----:B------:R-:W-:-:S02]  /*0dd0*/  FFMA R36, R36, R38, R39 ;  /* 0x0000002624247223 */ /* 0x000fc40000000027 */
[----:B------:R-:W-:Y:S02]  /*0de0*/  FSETP.GT.AND P1, PT, R24, RZ, PT ;  /* 0x000000ff1800720b */ /* 0x000fe40003f24000 */
[----:B------:R-:W-:Y:S02]  /*0df0*/  FSETP.GT.AND P0, PT, R6, RZ, PT ;  /* 0x000000ff0600720b */ /* 0x000fe40003f04000 */
[----:B------:R-:W-:Y:S02]  /*0e00*/  FSETP.GT.AND P3, PT, R36, RZ, PT ;  /* 0x000000ff2400720b */ /* 0x000fe40003f64000 */
[----:B------:R-:W-:Y:S01]  /*0e10*/  FSETP.GT.AND P2, PT, R34, RZ, PT ;  /* 0x000000ff2200720b */ /* 0x000fe20003f44000 */
[----:B------:R-:W3:Y:S04]  /*0e20*/  LDS R29, [R35] ;  /* 0x00000000231d7984 */ /* 0x000ee80000000800 */
[----:B------:R-:W0:Y:S04]  /*0e30*/  LDS R30, [R4+0x4] ;  /* 0x00000400041e7984 */ /* 0x000e280000000800 */
[----:B------:R-:W0:Y:S04]  /*0e40*/  LDS R27, [R4+0x8] ;  /* 0x00000800041b7984 */ /* 0x000e280000000800 */
        /* <DEDUP_REMOVED lines=16> */
[C---:B------:R-:W-:Y:S02]  /*0f50*/  FSETP.GT.AND P5, PT, R33.reuse, RZ, PT ;  /* 0x000000ff2100720b */ /* 0x040fe40003fa4000 */
[----:B------:R-:W-:Y:S02]  /*0f60*/  FSETP.GT.AND P4, PT, R44, RZ, PT ;  /* 0x000000ff2c00720b */ /* 0x000fe40003f84000 */
[----:B------:R-:W-:Y:S01]  /*0f70*/  FSETP.GT.AND P3, PT, R38, RZ, PT ;  /* 0x000000ff2600720b */ /* 0x000fe20003f64000 */
[----:B------:R-:W2:Y:S04]  /*0f80*/  LDS R39, [R35] ;  /* 0x0000000023277984 */ /* 0x000ea80000000800 */
[----:B------:R-:W0:Y:S04]  /*0f90*/  LDS R24, [R4+0x4] ;  /* 0x0000040004187984 */ /* 0x000e280000000800 */
[----:B------:R-:W0:Y:S04]  /*0fa0*/  LDS R37, [R4+0x8] ;  /* 0x0000080004257984 */ /* 0x000e280000000800 */
[----:B------:R-:W0:Y:S01]  /*0fb0*/  LDS R6, [R4+0xc] ;  /* 0x00000c0004067984 */ /* 0x000e220000000800 */
[----:B------:R-:W-:Y:S01]  /*0fc0*/  @!P6 FMUL R42, R42, 0.10000000149011611938 ;  /* 0x3dcccccd2a2ae820 */ /* 0x000fe20000400000 */
[----:B------:R-:W-:Y:S01]  /*0fd0*/  BAR.SYNC.DEFER_BLOCKING 0x0 ;  /* 0x0000000000007b1d */ /* 0x000fe20000010000 */
[----:B------:R-:W-:Y:S01]  /*0fe0*/  @!P5 FMUL R33, R33, 0.10000000149011611938 ;  /* 0x3dcccccd2121d820 */ /* 0x000fe20000400000 */
[----:B------:R-:W-:Y:S01]  /*0ff0*/  @!P4 FMUL R44, R44, 0.10000000149011611938 ;  /* 0x3dcccccd2c2cc820 */ /* 0x000fe20000400000 */
[----:B------:R-:W-:-:S03]  /*1000*/  @!P3 FMUL R38, R38, 0.10000000149011611938 ;  /* 0x3dcccccd2626b820 */ /* 0x000fc60000400000 */
[----:B------:R-:W-:Y:S04]  /*1010*/  STS [R31], R42 ;  /* 0x0000002a1f007388 */ /* 0x000fe80000000800 */
[----:B------:R-:W-:Y:S04]  /*1020*/  STS [R31+0x404], R33 ;  /* 0x000404211f007388 */ /* 0x000fe80000000800 */
[----:B------:R-:W-:Y:S04]  /*1030*/  STS [R31+0x808], R44 ;  /* 0x0008082c1f007388 */ /* 0x000fe80000000800 */
[----:B------:R1:W-:Y:S01]  /*1040*/  STS [R31+0xc0c], R38 ;  /* 0x000c0c261f007388 */ /* 0x0003e20000000800 */
[----:B------:R-:W-:Y:S08]  /*1050*/  BAR.SYNC.DEFER_BLOCKING 0x0 ;  /* 0x0000000000007b1d */ /* 0x000ff00000010000 */
[----:B------:R-:W0:Y:S01]  /*1060*/  S2UR UR4, SR_CgaCtaId ;  /* 0x00000000000479c3 */ /* 0x000e220000008800 */
[----:B-1----:R-:W1:Y:S01]  /*1070*/  S2R R31, SR_TID.X ;  /* 0x00000000001f7919 */ /* 0x002e620000002100 */
[----:B------:R-:W4:Y:S04]  /*1080*/  LDS R43, [R35] ;  /* 0x00000000232b7984 */ /* 0x000f280000000800 */
[----:B------:R-:W1:Y:S04]  /*1090*/  LDS R32, [R4+0x4] ;  /* 0x0000040004207984 */ /* 0x000e680000000800 */
[----:B------:R-:W1:Y:S04]  /*10a0*/  LDS R41, [R4+0x8] ;  /* 0x0000080004297984 */ /* 0x000e680000000800 */
[----:B------:R0:W1:Y:S01]  /*10b0*/  LDS R34, [R4+0xc] ;  /* 0x00000c0004227984 */ /* 0x0000620000000800 */
[----:B------:R-:W-:Y:S01]  /*10c0*/  SHF.R.U32.HI R45, RZ, 0x6, R2 ;  /* 0x00000006ff2d7819 */ /* 0x000fe20000011602 */
[----:B------:R-:W-:Y:S01]  /*10d0*/  UMOV UR5, 0x400 ;  /* 0x0000040000057882 */ /* 0x000fe20000000000 */
[----:B------:R-:W-:Y:S01]  /*10e0*/  SHF.L.U32 R36, R2, 0x6, RZ ;  /* 0x0000000602247819 */ /* 0x000fe200000006ff */
[----:B0-----:R-:W-:Y:S01]  /*10f0*/  UPRMT UR4, UR4, 0x654, UR5 ;  /* 0x0000065404047896 */ /* 0x001fe20008000005 */
[----:B------:R-:W-:-:S02]  /*1100*/  SGXT.U32 R33, R45, 0x2 ;  /* 0x000000022d21781a */ /* 0x000fc40000000000 */
[----:B------:R-:W-:-:S04]  /*1110*/  LOP3.LUT R36, R36, 0xfc0, RZ, 0xc0, !PT ;  /* 0x00000fc024247812 */ /* 0x000fc800078ec0ff */
[C---:B------:R-:W-:Y:S01]  /*1120*/  LOP3.LUT R33, R36.reuse, R33, RZ, 0xfc, !PT ;  /* 0x0000002124217212 */ /* 0x040fe200078efcff */
[----:B------:R-:W-:Y:S02]  /*1130*/  VIADD R36, R36, UR4 ;  /* 0x0000000424247c36 */ /* 0x000fe40008000000 */
[----:B------:R-:W-:Y:S01]  /*1140*/  FADD R8, R5, R8 ;  /* 0x0000000805087221 */ /* 0x000fe20000000000 */
[----:B------:R-:W-:Y:S01]  /*1150*/  FADD R28, R28, R9 ;  /* 0x000000091c1c7221 */ /* 0x000fe20000000000 */
[----:B-----5:R-:W-:Y:S01]  /*1160*/  FADD R10, R25, R10 ;  /* 0x0000000a190a7221 */ /* 0x020fe20000000000 */
[----:B------:R-:W-:Y:S01]  /*1170*/  FADD R40, R40, R11 ;  /* 0x0000000b28287221 */ /* 0x000fe20000000000 */
[----:B------:R-:W-:Y:S01]  /*1180*/  LEA R33, R33, R36, 0x2 ;  /* 0x0000002421217211 */ /* 0x000fe200078e10ff */
[----:B------:R-:W-:Y:S01]  /*1190*/  BAR.SYNC.DEFER_BLOCKING 0x0 ;  /* 0x0000000000007b1d */ /* 0x000fe20000010000 */
[----:B---3--:R-:W-:Y:S01]  /*11a0*/  FADD R12, R29, R12 ;  /* 0x0000000c1d0c7221 */ /* 0x008fe20000000000 */
[----:B------:R-:W-:Y:S01]  /*11b0*/  FADD R30, R30, R13 ;  /* 0x0000000d1e1e7221 */ /* 0x000fe20000000000 */
[----:B------:R-:W-:Y:S01]  /*11c0*/  FADD R14, R27, R14 ;  /* 0x0000000e1b0e7221 */ /* 0x000fe20000000000 */
[----:B------:R-:W-:Y:S01]  /*11d0*/  FADD R26, R26, R15 ;  /* 0x0000000f1a1a7221 */ /* 0x000fe20000000000 */
[----:B--2---:R-:W-:Y:S01]  /*11e0*/  FADD R16, R39, R16 ;  /* 0x0000001027107221 */ /* 0x004fe20000000000 */
[----:B------:R-:W-:Y:S01]  /*11f0*/  FADD R24, R24, R17 ;  /* 0x0000001118187221 */ /* 0x000fe20000000000 */
[----:B------:R-:W-:Y:S01]  /*1200*/  FADD R4, R37, R18 ;  /* 0x0000001225047221 */ /* 0x000fe20000000000 */
[----:B------:R-:W-:Y:S01]  /*1210*/  FADD R6, R6, R19 ;  /* 0x0000001306067221 */ /* 0x000fe20000000000 */
[----:B----4-:R-:W-:Y:S01]  /*1220*/  FADD R20, R43, R20 ;  /* 0x000000142b147221 */ /* 0x010fe20000000000 */
[----:B-1----:R-:W-:-:S02]  /*1230*/  IMAD.SHL.U32 R18, R31, 0x4, RZ ;  /* 0x000000041f127824 */ /* 0x002fc400078e00ff */
[----:B------:R-:W-:Y:S01]  /*1240*/  FADD R32, R32, R21 ;  /* 0x0000001520207221 */ /* 0x000fe20000000000 */
[----:B------:R-:W-:Y:S01]  /*1250*/  FADD R22, R41, R22 ;  /* 0x0000001629167221 */ /* 0x000fe20000000000 */
[----:B------:R-:W-:Y:S01]  /*1260*/  FADD R34, R34, R23 ;  /* 0x0000001722227221 */ /* 0x000fe20000000000 */
[----:B------:R0:W-:Y:S01]  /*1270*/  STS [R33], R8 ;  /* 0x0000000821007388 */ /* 0x0001e20000000800 */
[----:B------:R-:W-:-:S03]  /*1280*/  LOP3.LUT R18, R18, 0x3fc, RZ, 0xc0, !PT ;  /* 0x000003fc12127812 */ /* 0x000fc600078ec0ff */
[----:B------:R-:W-:Y:S04]  /*1290*/  STS [R33+0x50], R28 ;  /* 0x0000501c21007388 */ /* 0x000fe80000000800 */
[----:B------:R-:W-:Y:S04]  /*12a0*/  STS [R33+0xa0], R10 ;  /* 0x0000a00a21007388 */ /* 0x000fe80000000800 */
[----:B------:R-:W-:Y:S04]  /*12b0*/  STS [R33+0xf0], R40 ;  /* 0x0000f02821007388 */ /* 0x000fe80000000800 */
[----:B------:R1:W-:Y:S04]  /*12c0*/  STS [R33+0x10], R12 ;  /* 0x0000100c21007388 */ /* 0x0003e80000000800 */
[----:B------:R-:W-:Y:S04]  /*12d0*/  STS [R33+0x60], R30 ;  /* 0x0000601e21007388 */ /* 0x000fe80000000800 */
[----:B------:R-:W-:Y:S04]  /*12e0*/  STS [R33+0xb0], R14 ;  /* 0x0000b00e21007388 */ /* 0x000fe80000000800 */
[----:B------:R-:W-:Y:S04]  /*12f0*/  STS [R33+0x100], R26 ;  /* 0x0001001a21007388 */ /* 0x000fe80000000800 */
[----:B------:R-:W-:Y:S04]  /*1300*/  STS [R33+0x20], R16 ;  /* 0x0000201021007388 */ /* 0x000fe80000000800 */
[----:B------:R-:W-:Y:S04]  /*1310*/  STS [R33+0x70], R24 ;  /* 0x0000701821007388 */ /* 0x000fe80000000800 */
[----:B------:R2:W-:Y:S04]  /*1320*/  STS [R33+0xc0], R4 ;  /* 0x0000c00421007388 */ /* 0x0005e80000000800 */
[----:B------:R-:W-:Y:S04]  /*1330*/  STS [R33+0x110], R6 ;  /* 0x0001100621007388 */ /* 0x000fe80000000800 */
[----:B------:R3:W-:Y:S04]  /*1340*/  STS [R33+0x30], R20 ;  /* 0x0000301421007388 */ /* 0x0007e80000000800 */
[----:B------:R-:W-:Y:S04]  /*1350*/  STS [R33+0x80], R32 ;  /* 0x0000802021007388 */ /* 0x000fe80000000800 */
[----:B------:R-:W-:Y:S04]  /*1360*/  STS [R33+0xd0], R22 ;  /* 0x0000d01621007388 */ /* 0x000fe80000000800 */
[----:B------:R-:W-:Y:S01]  /*1370*/  STS [R33+0x120], R34 ;  /* 0x0001202221007388 */ /* 0x000fe20000000800 */
[----:B------:R-:W-:-:S02]  /*1380*/  LOP3.LUT R0, R7, 0xc, R0, 0xf8, !PT ;  /* 0x0000000c07007812 */ /* 0x000fc400078ef800 */
[C---:B------:R-:W-:Y:S02]  /*1390*/  LOP3.LUT R7, R18.reuse, 0x400, RZ, 0xfc, !PT ;  /* 0x0000040012077812 */ /* 0x040fe400078efcff */
[----:B0-----:R-:W-:Y:S02]  /*13a0*/  LOP3.LUT R8, R18, 0x800, RZ, 0xfc, !PT ;  /* 0x0000080012087812 */ /* 0x001fe400078efcff */
[----:B------:R-:W-:Y:S02]  /*13b0*/  LOP3.LUT R5, R2, 0xfc, RZ, 0xc0, !PT ;  /* 0x000000fc02057812 */ /* 0x000fe400078ec0ff */
[----:B------:R-:W-:Y:S02]  /*13c0*/  LOP3.LUT R7, R7, 0x7f0, RZ, 0xc0, !PT ;  /* 0x000007f007077812 */ /* 0x000fe400078ec0ff */
[----:B------:R-:W-:Y:S02]  /*13d0*/  LOP3.LUT R8, R8, 0xbf0, RZ, 0xc0, !PT ;  /* 0x00000bf008087812 */ /* 0x000fe400078ec0ff */
[----:B------:R-:W-:-:S02]  /*13e0*/  LEA R5, R5, UR4, 0x2 ;  /* 0x0000000405057c11 */ /* 0x000fc4000f8e10ff */
[----:B------:R-:W-:Y:S01]  /*13f0*/  IADD3 R7, R7, UR4, RZ ;  /* 0x0000000407077c10 */ /* 0x000fe2000fffe0ff */
[----:B------:R-:W-:Y:S01]  /*1400*/  VIADD R9, R8, UR4 ;  /* 0x0000000408097c36 */ /* 0x000fe20008000000 */
[C---:B-1----:R-:W-:Y:S01]  /*1410*/  LEA R12, R18.reuse, R5, 0x2 ;  /* 0x00000005120c7211 */ /* 0x042fe200078e10ff */
[----:B------:R-:W-:Y:S02]  /*1420*/  BAR.SYNC.DEFER_BLOCKING 0x0 ;  /* 0x0000000000007b1d */ /* 0x000fe40000010000 */
[C---:B------:R-:W-:Y:S01]  /*1430*/  IMAD R8, R18.reuse, 0x4, R7 ;  /* 0x0000000412087824 */ /* 0x040fe200078e0207 */
[----:B--2---:R-:W-:Y:S02]  /*1440*/  LEA R4, R18, R9, 0x2 ;  /* 0x0000000912047211 */ /* 0x004fe400078e10ff */
[--C-:B------:R-:W-:Y:S02]  /*1450*/  SHF.R.S32.HI R17, RZ, 0x1f, R0.reuse ;  /* 0x0000001fff117819 */ /* 0x100fe40000011400 */
[----:B------:R-:W-:-:S02]  /*1460*/  SHF.R.S32.HI R21, RZ, 0x1f, R0 ;  /* 0x0000001fff157819 */ /* 0x000fc40000011400 */
[-C--:B------:R-:W-:Y:S02]  /*1470*/  LEA.HI R19, R17, R0.reuse, RZ, 0x4 ;  /* 0x0000000011137211 */ /* 0x080fe400078f20ff */
[----:B------:R-:W0:Y:S01]  /*1480*/  LDC.64 R16, c[0x0][0x240] ;  /* 0x00009000ff107b82 */ /* 0x000e220000000a00 */
[----:B------:R-:W-:Y:S01]  /*1490*/  SHF.R.U32.HI R2, RZ, 0x2, R2 ;  /* 0x00000002ff027819 */ /* 0x000fe20000011602 */
[----:B------:R-:W1:Y:S04]  /*14a0*/  LDS.128 R12, [R12] ;  /* 0x000000000c0c7984 */ /* 0x000e680000000c00 */
[----:B------:R-:W2:Y:S04]  /*14b0*/  LDS.128 R8, [R8+0x1000] ;  /* 0x0010000008087984 */ /* 0x000ea80000000c00 */
[----:B------:R-:W4:Y:S01]  /*14c0*/  LDS.128 R4, [R4+0x2000] ;  /* 0x0020000004047984 */ /* 0x000f220000000c00 */
[----:B------:R-:W-:-:S02]  /*14d0*/  LEA.HI R21, R21, R0, RZ, 0x4 ;  /* 0x0000000015157211 */ /* 0x000fc400078f20ff */
[----:B------:R-:W-:Y:S02]  /*14e0*/  SHF.L.U32 R19, R19, 0x9, RZ ;  /* 0x0000000913137819 */ /* 0x000fe400000006ff */
[----:B------:R-:W-:Y:S02]  /*14f0*/  SGXT.U32 R2, R2, 0x6 ;  /* 0x000000060202781a */ /* 0x000fe40000000000 */
[----:B------:R-:W-:Y:S02]  /*1500*/  LOP3.LUT R21, R21, 0xfffffff0, RZ, 0xc0, !PT ;  /* 0xfffffff015157812 */ /* 0x000fe400078ec0ff */
[----:B------:R-:W-:Y:S02]  /*1510*/  LOP3.LUT R19, R19, 0xffffe000, RZ, 0xc0, !PT ;  /* 0xffffe00013137812 */ /* 0x000fe400078ec0ff */
[----:B------:R-:W-:Y:S02]  /*1520*/  PRMT R2, R2, 0x6540, R3 ;  /* 0x0000654002027816 */ /* 0x000fe40000000003 */
[----:B------:R-:W-:-:S02]  /*1530*/  ISETP.GE.AND P0, PT, R0, 0x40, PT ;  /* 0x000000400000780c */ /* 0x000fc40003f06270 */
[----:B------:R-:W-:Y:S02]  /*1540*/  IADD3 R24, R19, R0, -R21 ;  /* 0x0000000013187210 */ /* 0x000fe40007ffe815 */
[----:B------:R-:W-:Y:S02]  /*1550*/  LOP3.LUT R0, R18, 0xc00, RZ, 0xfc, !PT ;  /* 0x00000c0012007812 */ /* 0x000fe400078efcff */
[C---:B------:R-:W-:Y:S02]  /*1560*/  LOP3.LUT R19, R2.reuse, 0x40, RZ, 0xfc, !PT ;  /* 0x0000004002137812 */ /* 0x040fe400078efcff */
[----:B------:R-:W-:Y:S02]  /*1570*/  LOP3.LUT R3, R2, 0x80, RZ, 0xfc, !PT ;  /* 0x0000008002037812 */ /* 0x000fe400078efcff */
[----:B---3--:R-:W-:Y:S02]  /*1580*/  LOP3.LUT R20, R0, 0xff0, RZ, 0xc0, !PT ;  /* 0x00000ff000147812 */ /* 0x008fe400078ec0ff */
[----:B------:R-:W-:-:S02]  /*1590*/  LOP3.LUT R0, R2, 0xc0, RZ, 0xfc, !PT ;  /* 0x000000c002007812 */ /* 0x000fc400078efcff */
[C---:B------:R-:W-:Y:S02]  /*15a0*/  ISETP.LT.AND P3, PT, R2.reuse, 0x200, !P0 ;  /* 0x000002000200780c */ /* 0x040fe40004761270 */
[----:B------:R-:W-:Y:S02]  /*15b0*/  ISETP.LT.AND P2, PT, R19, 0x200, !P0 ;  /* 0x000002001300780c */ /* 0x000fe40004741270 */
[----:B------:R-:W-:Y:S01]  /*15c0*/  ISETP.LT.AND P1, PT, R3, 0x200, !P0 ;  /* 0x000002000300780c */ /* 0x000fe20004721270 */
[----:B------:R-:W-:Y:S01]  /*15d0*/  IMAD R21, R2, 0x10, R24 ;  /* 0x0000001002157824 */ /* 0x000fe200078e0218 */
[----:B------:R-:W-:Y:S02]  /*15e0*/  ISETP.LT.AND P0, PT, R0, 0x200, !P0 ;  /* 0x000002000000780c */ /* 0x000fe40004701270 */
[-C--:B------:R-:W-:Y:S02]  /*15f0*/  LEA R19, R19, R24.reuse, 0x4 ;  /* 0x0000001813137211 */ /* 0x080fe400078e20ff */
[----:B------:R-:W-:Y:S01]  /*1600*/  LEA R23, R3, R24, 0x4 ;  /* 0x0000001803177211 */ /* 0x000fe200078e20ff */
[----:B------:R-:W-:-:S02]  /*1610*/  VIADD R25, R20, UR4 ;  /* 0x0000000414197c36 */ /* 0x000fc40008000000 */
[----:B0-----:R-:W-:-:S04]  /*1620*/  IMAD.WIDE R2, R21, 0x4, R16 ;  /* 0x0000000415027825 */ /* 0x001fc800078e0210 */
[--C-:B------:R-:W-:Y:S01]  /*1630*/  IMAD.WIDE R20, R19, 0x4, R16.reuse ;  /* 0x0000000413147825 */ /* 0x100fe200078e0210 */
[----:B-1----:R0:W-:Y:S03]  /*1640*/  @P3 STG.E.128 desc[UR6][R2.64], R12 ;  /* 0x0000000c02003986 */ /* 0x0021e6000c101d06 */
[----:B------:R-:W-:Y:S01]  /*1650*/  IMAD.WIDE R22, R23, 0x4, R16 ;  /* 0x0000000417167825 */ /* 0x000fe200078e0210 */
[----:B--2---:R0:W-:Y:S01]  /*1660*/  @P2 STG.E.128 desc[UR6][R20.64], R8 ;  /* 0x0000000814002986 */ /* 0x0041e2000c101d06 */
[----:B------:R-:W-:-:S03]  /*1670*/  LEA R25, R18, R25, 0x2 ;  /* 0x0000001912197211 */ /* 0x000fc600078e10ff */
[----:B----4-:R0:W-:Y:S02]  /*1680*/  @P1 STG.E.128 desc[UR6][R22.64], R4 ;  /* 0x0000000416001986 */ /* 0x0101e4000c101d06 */
[----:B0-----:R-:W-:Y:S05]  /*1690*/  @!P0 EXIT ;  /* 0x000000000000894d */ /* 0x001fea0003800000 */
[----:B0-----:R-:W0:Y:S01]  /*16a0*/  LDS.128 R4, [R25+0x3000] ;  /* 0x0030000019047984 */ /* 0x001e220000000c00 */
[----:B------:R-:W-:-:S05]  /*16b0*/  LEA R3, R0, R24, 0x4 ;  /* 0x0000001800037211 */ /* 0x000fca00078e20ff */
[----:B------:R-:W-:-:S05]  /*16c0*/  IMAD.WIDE R16, R3, 0x4, R16 ;  /* 0x0000000403107825 */ /* 0x000fca00078e0210 */
[----:B0-----:R-:W-:Y:S01]  /*16d0*/  STG.E.128 desc[UR6][R16.64], R4 ;  /* 0x0000000410007986 */ /* 0x001fe2000c101d06 */
[----:B------:R-:W-:Y:S05]  /*16e0*/  EXIT ;  /* 0x000000000000794d */ /* 0x000fea0003800000 */
.L_x_0:
[----:B------:R-:W-:-:S00]  /*16f0*/  BRA `(.L_x_0) ;  /* 0xfffffffc00fc7947 */ /* 0x000fc0000383ffff */
[----:B------:R-:W-:-:S00]  /*1700*/  NOP ;  /* 0x0000000000007918 */ /* 0x000fc00000000000 */
[----:B------:R-:W-:-:S00]  /*1710*/  NOP ;  /* 0x0000000000007918 */ /* 0x000fc00000000000 */
[----:B------:R-:W-:-:S00]  /*1720*/  NOP ;  /* 0x0000000000007918 */ /* 0x000fc00000000000 */
[----:B------:R-:W-:-:S00]  /*1730*/  NOP ;  /* 0x0000000000007918 */ /* 0x000fc00000000000 */
[----:B------:R-:W-:-:S00]  /*1740*/  NOP ;  /* 0x0000000000007918 */ /* 0x000fc00000000000 */
[----:B------:R-:W-:-:S00]  /*1750*/  NOP ;  /* 0x0000000000007918 */ /* 0x000fc00000000000 */
[----:B------:R-:W-:-:S00]  /*1760*/  NOP ;  /* 0x0000000000007918 */ /* 0x000fc00000000000 */
[----:B------:R-:W-:-:S00]  /*1770*/  NOP ;  /* 0x0000000000007918 */ /* 0x000fc00000000000 */
.L_x_1:


//--------------------- .nv.global.init           --------------------------
	.section	.nv.global.init,"aw",@progbits
.nv.global.init:
	.type		_$_str,@object
	.size		_$_str,(_$_str_$_2 - _$_str)
_$_str:
        /*0000*/ 	.byte	0x5f, 0x5f, 0x43, 0x55, 0x44, 0x41, 0x5f, 0x46, 0x54, 0x5a, 0x00
	.type		_$_str_$_2,@object
	.size		_$_str_$_2,(.L_1 - _$_str_$_2)
_$_str_$_2:
        /*000b*/ 	.byte	0x5f, 0x5f, 0x43, 0x55, 0x44, 0x41, 0x5f, 0x50, 0x52, 0x45, 0x43, 0x5f, 0x53, 0x51, 0x52, 0x54
        /*001b*/ 	.byte	0x00
.L_1:


//--------------------- .nv.shared.triton_poi_fused__native_batch_norm_legit_no_training_add_leaky_relu_25 --------------------------
	.section	.nv.shared.triton_poi_fused__native_batch_norm_legit_no_training_add_leaky_relu_25,"aw",@nobits
	.sectionflags	@""
	.align	16
	.zero		1024


//--------------------- .nv.constant0.triton_poi_fused__native_batch_norm_legit_no_training_add_leaky_relu_25 --------------------------
	.section	.nv.constant0.triton_poi_fused__native_batch_norm_legit_no_training_add_leaky_relu_25,"a",@progbits
	.sectionflags	@""
	.align	4
.nv.constant0.triton_poi_fused__native_batch_norm_legit_no_training_add_leaky_relu_25:
	.zero		592
